//
// Generated by NVIDIA NVVM Compiler
//
// Compiler Build ID: CL-36424714
// Cuda compilation tools, release 13.0, V13.0.88
// Based on NVVM 20.0.0
//

.version 9.0
.target sm_100
.address_size 64

	// .globl	check_damaged_pixel

.visible .entry check_damaged_pixel(
	.param .u64 .ptr .align 1 check_damaged_pixel_param_0,
	.param .u64 .ptr .align 1 check_damaged_pixel_param_1,
	.param .u64 .ptr .align 1 check_damaged_pixel_param_2,
	.param .u64 .ptr .align 1 check_damaged_pixel_param_3,
	.param .u32 check_damaged_pixel_param_4,
	.param .u32 check_damaged_pixel_param_5,
	.param .u32 check_damaged_pixel_param_6,
	.param .u32 check_damaged_pixel_param_7
)
{
	.reg .pred 	%p<5>;
	.reg .b16 	%rs<5>;
	.reg .b32 	%r<19>;
	.reg .b64 	%rd<14>;

	ld.param.u64 	%rd1, [check_damaged_pixel_param_0];
	ld.param.u64 	%rd2, [check_damaged_pixel_param_1];
	ld.param.u64 	%rd3, [check_damaged_pixel_param_2];
	ld.param.u64 	%rd4, [check_damaged_pixel_param_3];
	ld.param.u32 	%r3, [check_damaged_pixel_param_4];
	ld.param.u32 	%r5, [check_damaged_pixel_param_5];
	ld.param.u32 	%r6, [check_damaged_pixel_param_6];
	ld.param.u32 	%r4, [check_damaged_pixel_param_7];
	mov.u32 	%r8, %ctaid.x;
	mov.u32 	%r9, %ntid.x;
	mov.u32 	%r10, %tid.x;
	mad.lo.s32 	%r1, %r8, %r9, %r10;
	mov.u32 	%r11, %ctaid.y;
	mov.u32 	%r12, %ntid.y;
	mov.u32 	%r13, %tid.y;
	mad.lo.s32 	%r14, %r11, %r12, %r13;
	setp.ge.u32 	%p1, %r1, %r5;
	setp.ge.u32 	%p2, %r14, %r6;
	or.pred  	%p3, %p1, %p2;
	@%p3 bra 	$L__BB0_4;
	cvta.to.global.u64 	%rd5, %rd4;
	cvta.to.global.u64 	%rd6, %rd3;
	mad.lo.s32 	%r15, %r4, %r14, %r1;
	mul.wide.u32 	%rd7, %r15, 4;
	add.s64 	%rd8, %rd5, %rd7;
	ld.global.u32 	%r16, [%rd8];
	add.s64 	%rd9, %rd6, %rd7;
	ld.global.u32 	%r17, [%rd9];
	setp.eq.s32 	%p4, %r16, %r17;
	mov.b16 	%rs4, 0;
	@%p4 bra 	$L__BB0_3;
	cvta.to.global.u64 	%rd10, %rd2;
	mov.b16 	%rs4, 1;
	st.global.u8 	[%rd10], %rs4;
$L__BB0_3:
	mad.lo.s32 	%r18, %r3, %r14, %r1;
	cvt.u64.u32 	%rd11, %r18;
	cvta.to.global.u64 	%rd12, %rd1;
	add.s64 	%rd13, %rd12, %rd11;
	st.global.u8 	[%rd13], %rs4;
$L__BB0_4:
	ret;

}
	// .globl	combine_damage_array_cols
.visible .entry combine_damage_array_cols(
	.param .u64 .ptr .align 1 combine_damage_array_cols_param_0,
	.param .u32 combine_damage_array_cols_param_1,
	.param .u32 combine_damage_array_cols_param_2,
	.param .u32 combine_damage_array_cols_param_3,
	.param .u32 combine_damage_array_cols_param_4
)
{
	.reg .pred 	%p<6>;
	.reg .b16 	%rs<3>;
	.reg .b32 	%r<23>;
	.reg .b64 	%rd<7>;

	ld.param.u64 	%rd2, [combine_damage_array_cols_param_0];
	ld.param.u32 	%r5, [combine_damage_array_cols_param_1];
	ld.param.u32 	%r8, [combine_damage_array_cols_param_2];
	ld.param.u32 	%r6, [combine_damage_array_cols_param_3];
	ld.param.u32 	%r7, [combine_damage_array_cols_param_4];
	cvta.to.global.u64 	%rd1, %rd2;
	mov.u32 	%r10, %ctaid.x;
	mov.u32 	%r11, %ntid.x;
	mov.u32 	%r12, %tid.x;
	mad.lo.s32 	%r13, %r10, %r11, %r12;
	mov.u32 	%r14, %ctaid.y;
	mov.u32 	%r15, %ntid.y;
	mov.u32 	%r16, %tid.y;
	mad.lo.s32 	%r17, %r14, %r15, %r16;
	add.s32 	%r18, %r7, 1;
	shl.b32 	%r2, %r13, %r18;
	setp.ge.u32 	%p1, %r2, %r5;
	setp.ge.u32 	%p2, %r17, %r8;
	or.pred  	%p3, %p1, %p2;
	@%p3 bra 	$L__BB1_4;
	mov.b32 	%r19, 1;
	shl.b32 	%r20, %r19, %r7;
	add.s32 	%r3, %r2, %r20;
	setp.ge.u32 	%p4, %r3, %r5;
	@%p4 bra 	$L__BB1_4;
	mul.lo.s32 	%r21, %r6, %r17;
	add.s32 	%r4, %r2, %r21;
	add.s32 	%r22, %r3, %r21;
	cvt.u64.u32 	%rd3, %r22;
	add.s64 	%rd4, %rd1, %rd3;
	ld.global.u8 	%rs1, [%rd4];
	setp.eq.s16 	%p5, %rs1, 0;
	@%p5 bra 	$L__BB1_4;
	cvt.u64.u32 	%rd5, %r4;
	add.s64 	%rd6, %rd1, %rd5;
	mov.b16 	%rs2, 1;
	st.global.u8 	[%rd6], %rs2;
$L__BB1_4:
	ret;

}
	// .globl	combine_damage_array_rows
.visible .entry combine_damage_array_rows(
	.param .u64 .ptr .align 1 combine_damage_array_rows_param_0,
	.param .u32 combine_damage_array_rows_param_1,
	.param .u32 combine_damage_array_rows_param_2,
	.param .u32 combine_damage_array_rows_param_3,
	.param .u32 combine_damage_array_rows_param_4
)
{
	.reg .pred 	%p<6>;
	.reg .b16 	%rs<3>;
	.reg .b32 	%r<23>;
	.reg .b64 	%rd<7>;

	ld.param.u64 	%rd2, [combine_damage_array_rows_param_0];
	ld.param.u32 	%r7, [combine_damage_array_rows_param_1];
	ld.param.u32 	%r8, [combine_damage_array_rows_param_2];
	ld.param.u32 	%r5, [combine_damage_array_rows_param_3];
	ld.param.u32 	%r6, [combine_damage_array_rows_param_4];
	cvta.to.global.u64 	%rd1, %rd2;
	mov.u32 	%r9, %ctaid.x;
	mov.u32 	%r10, %ntid.x;
	mov.u32 	%r11, %tid.x;
	mad.lo.s32 	%r1, %r9, %r10, %r11;
	mov.u32 	%r12, %ctaid.y;
	mov.u32 	%r13, %ntid.y;
	mov.u32 	%r14, %tid.y;
	mad.lo.s32 	%r15, %r12, %r13, %r14;
	add.s32 	%r16, %r6, 1;
	shl.b32 	%r17, %r15, %r16;
	setp.ge.u32 	%p1, %r1, %r7;
	setp.ge.u32 	%p2, %r17, %r8;
	or.pred  	%p3, %p1, %p2;
	@%p3 bra 	$L__BB2_4;
	mov.b32 	%r18, 1;
	shl.b32 	%r19, %r18, %r6;
	add.s32 	%r20, %r17, %r19;
	setp.ge.u32 	%p4, %r20, %r8;
	@%p4 bra 	$L__BB2_4;
	mad.lo.s32 	%r3, %r17, %r5, %r1;
	shl.b32 	%r21, %r5, %r6;
	add.s32 	%r22, %r3, %r21;
	cvt.u64.u32 	%rd3, %r22;
	add.s64 	%rd4, %rd1, %rd3;
	ld.global.u8 	%rs1, [%rd4];
	setp.eq.s16 	%p5, %rs1, 0;
	@%p5 bra 	$L__BB2_4;
	cvt.u64.u32 	%rd5, %r3;
	add.s64 	%rd6, %rd1, %rd5;
	mov.b16 	%rs2, 1;
	st.global.u8 	[%rd6], %rs2;
$L__BB2_4:
	ret;

}
	// .globl	simplify_damage_array
.visible .entry simplify_damage_array(
	.param .u64 .ptr .align 1 simplify_damage_array_param_0,
	.param .u64 .ptr .align 1 simplify_damage_array_param_1,
	.param .u32 simplify_damage_array_param_2,
	.param .u32 simplify_damage_array_param_3,
	.param .u32 simplify_damage_array_param_4,
	.param .u32 simplify_damage_array_param_5
)
{
	.reg .pred 	%p<4>;
	.reg .b16 	%rs<2>;
	.reg .b32 	%r<19>;
	.reg .b64 	%rd<9>;

	ld.param.u64 	%rd1, [simplify_damage_array_param_0];
	ld.param.u64 	%rd2, [simplify_damage_array_param_1];
	ld.param.u32 	%r5, [simplify_damage_array_param_2];
	ld.param.u32 	%r7, [simplify_damage_array_param_3];
	ld.param.u32 	%r8, [simplify_damage_array_param_4];
	ld.param.u32 	%r6, [simplify_damage_array_param_5];
	mov.u32 	%r10, %ctaid.x;
	mov.u32 	%r11, %ntid.x;
	mov.u32 	%r12, %tid.x;
	mad.lo.s32 	%r1, %r10, %r11, %r12;
	mov.u32 	%r13, %ctaid.y;
	mov.u32 	%r14, %ntid.y;
	mov.u32 	%r15, %tid.y;
	mad.lo.s32 	%r16, %r13, %r14, %r15;
	shl.b32 	%r3, %r1, 6;
	shl.b32 	%r4, %r16, 6;
	setp.ge.u32 	%p1, %r3, %r7;
	setp.ge.u32 	%p2, %r4, %r8;
	or.pred  	%p3, %p1, %p2;
	@%p3 bra 	$L__BB3_2;
	cvta.to.global.u64 	%rd3, %rd2;
	cvta.to.global.u64 	%rd4, %rd1;
	mad.lo.s32 	%r17, %r6, %r4, %r3;
	mad.lo.s32 	%r18, %r5, %r16, %r1;
	cvt.u64.u32 	%rd5, %r17;
	add.s64 	%rd6, %rd3, %rd5;
	ld.global.u8 	%rs1, [%rd6];
	cvt.u64.u32 	%rd7, %r18;
	add.s64 	%rd8, %rd4, %rd7;
	st.global.u8 	[%rd8], %rs1;
$L__BB3_2:
	ret;

}


// ===== COMPILED SASS (sm_100) =====

	.target	sm_100

	.elftype	@"ET_EXEC"


//--------------------- .note.nv.tkinfo           --------------------------
	.section	.note.nv.tkinfo,"",@"SHT_NOTE"
	.sectionflags	@"SHF_NOTE_NV_TKINFO"
	.tkinfo
        /*0018*/ 	.word	0x00000002
        /*0030*/ 	.string	""
        /*0030*/ 	.string	"ptxas"
        /*0030*/ 	.string	"Cuda compilation tools, release 13.0, V13.0.88"
        /*0030*/ 	.string	"Build cuda_13.0.r13.0/compiler.36424714_0"
        /*0030*/ 	.string	"-arch sm_100 -m 64 "



//--------------------- .note.nv.cuinfo           --------------------------
	.section	.note.nv.cuinfo,"",@"SHT_NOTE"
	.sectionflags	@"SHF_NOTE_NV_CUINFO"
        /*0018*/ 	.short	0x0002
        /*001a*/ 	.short	0x0064
        /*001c*/ 	.short	0x0082
	.zero		2


//--------------------- .nv.info                  --------------------------
	.section	.nv.info,"",@"SHT_CUDA_INFO"
	.align	4


	//----- nvinfo : EIATTR_REGCOUNT
	.align		4
        /*0000*/ 	.byte	0x04, 0x2f
        /*0002*/ 	.short	(.L_1 - .L_0)
	.align		4
.L_0:
        /*0004*/ 	.word	index@(check_damaged_pixel)
        /*0008*/ 	.word	0x0000000e


	//----- nvinfo : EIATTR_FRAME_SIZE
	.align		4
.L_1:
        /*000c*/ 	.byte	0x04, 0x11
        /*000e*/ 	.short	(.L_3 - .L_2)
	.align		4
.L_2:
        /*0010*/ 	.word	index@(check_damaged_pixel)
        /*0014*/ 	.word	0x00000000


	//----- nvinfo : EIATTR_REGCOUNT
	.align		4
.L_3:
        /*0018*/ 	.byte	0x04, 0x2f
        /*001a*/ 	.short	(.L_5 - .L_4)
	.align		4
.L_4:
        /*001c*/ 	.word	index@(combine_damage_array_cols)
        /*0020*/ 	.word	0x00000008


	//----- nvinfo : EIATTR_FRAME_SIZE
	.align		4
.L_5:
        /*0024*/ 	.byte	0x04, 0x11
        /*0026*/ 	.short	(.L_7 - .L_6)
	.align		4
.L_6:
        /*0028*/ 	.word	index@(combine_damage_array_cols)
        /*002c*/ 	.word	0x00000000


	//----- nvinfo : EIATTR_REGCOUNT
	.align		4
.L_7:
        /*0030*/ 	.byte	0x04, 0x2f
        /*0032*/ 	.short	(.L_9 - .L_8)
	.align		4
.L_8:
        /*0034*/ 	.word	index@(combine_damage_array_rows)
        /*0038*/ 	.word	0x00000008


	//----- nvinfo : EIATTR_FRAME_SIZE
	.align		4
.L_9:
        /*003c*/ 	.byte	0x04, 0x11
        /*003e*/ 	.short	(.L_11 - .L_10)
	.align		4
.L_10:
        /*0040*/ 	.word	index@(combine_damage_array_rows)
        /*0044*/ 	.word	0x00000000


	//----- nvinfo : EIATTR_REGCOUNT
	.align		4
.L_11:
        /*0048*/ 	.byte	0x04, 0x2f
        /*004a*/ 	.short	(.L_13 - .L_12)
	.align		4
.L_12:
        /*004c*/ 	.word	index@(simplify_damage_array)
        /*0050*/ 	.word	0x00000008


	//----- nvinfo : EIATTR_FRAME_SIZE
	.align		4
.L_13:
        /*0054*/ 	.byte	0x04, 0x11
        /*0056*/ 	.short	(.L_15 - .L_14)
	.align		4
.L_14:
        /*0058*/ 	.word	index@(simplify_damage_array)
        /*005c*/ 	.word	0x00000000


	//----- nvinfo : EIATTR_MIN_STACK_SIZE
	.align		4
.L_15:
        /*0060*/ 	.byte	0x04, 0x12
        /*0062*/ 	.short	(.L_17 - .L_16)
	.align		4
.L_16:
        /*0064*/ 	.word	index@(simplify_damage_array)
        /*0068*/ 	.word	0x00000000


	//----- nvinfo : EIATTR_MIN_STACK_SIZE
	.align		4
.L_17:
        /*006c*/ 	.byte	0x04, 0x12
        /*006e*/ 	.short	(.L_19 - .L_18)
	.align		4
.L_18:
        /*0070*/ 	.word	index@(combine_damage_array_rows)
        /*0074*/ 	.word	0x00000000


	//----- nvinfo : EIATTR_MIN_STACK_SIZE
	.align		4
.L_19:
        /*0078*/ 	.byte	0x04, 0x12
        /*007a*/ 	.short	(.L_21 - .L_20)
	.align		4
.L_20:
        /*007c*/ 	.word	index@(combine_damage_array_cols)
        /*0080*/ 	.word	0x00000000


	//----- nvinfo : EIATTR_MIN_STACK_SIZE
	.align		4
.L_21:
        /*0084*/ 	.byte	0x04, 0x12
        /*0086*/ 	.short	(.L_23 - .L_22)
	.align		4
.L_22:
        /*0088*/ 	.word	index@(check_damaged_pixel)
        /*008c*/ 	.word	0x00000000
.L_23:


//--------------------- .nv.compat                --------------------------
	.section	.nv.compat,"",@"SHT_CUDA_COMPAT_INFO"
	.align	4
        /*0000*/ 	.byte	0x02, 0x09, 0x00, 0x00, 0x02, 0x02, 0x01, 0x00, 0x02, 0x05, 0x05, 0x00, 0x03, 0x07, 0x01, 0x01
        /*0010*/ 	.byte	0x02, 0x03, 0x00, 0x00, 0x02, 0x06, 0x01, 0x00, 0x04, 0x0b, 0x08, 0x00, 0x09, 0x00, 0x00, 0x00
        /*0020*/ 	.byte	0x00, 0x00, 0x00, 0x00


//--------------------- .nv.info.simplify_damage_array --------------------------
	.section	.nv.info.simplify_damage_array,"",@"SHT_CUDA_INFO"
	.sectionflags	@""
	.align	4


	//----- nvinfo : EIATTR_CUDA_API_VERSION
	.align		4
        /*0000*/ 	.byte	0x04, 0x37
        /*0002*/ 	.short	(.L_25 - .L_24)
.L_24:
        /*0004*/ 	.word	0x00000082


	//----- nvinfo : EIATTR_KPARAM_INFO
	.align		4
.L_25:
        /*0008*/ 	.byte	0x04, 0x17
        /*000a*/ 	.short	(.L_27 - .L_26)
.L_26:
        /*000c*/ 	.word	0x00000000
        /*0010*/ 	.short	0x0005
        /*0012*/ 	.short	0x001c
        /*0014*/ 	.byte	0x00, 0xf0, 0x11, 0x00


	//----- nvinfo : EIATTR_KPARAM_INFO
	.align		4
.L_27:
        /*0018*/ 	.byte	0x04, 0x17
        /*001a*/ 	.short	(.L_29 - .L_28)
.L_28:
        /*001c*/ 	.word	0x00000000
        /*0020*/ 	.short	0x0004
        /*0022*/ 	.short	0x0018
        /*0024*/ 	.byte	0x00, 0xf0, 0x11, 0x00


	//----- nvinfo : EIATTR_KPARAM_INFO
	.align		4
.L_29:
        /*0028*/ 	.byte	0x04, 0x17
        /*002a*/ 	.short	(.L_31 - .L_30)
.L_30:
        /*002c*/ 	.word	0x00000000
        /*0030*/ 	.short	0x0003
        /*0032*/ 	.short	0x0014
        /*0034*/ 	.byte	0x00, 0xf0, 0x11, 0x00


	//----- nvinfo : EIATTR_KPARAM_INFO
	.align		4
.L_31:
        /*0038*/ 	.byte	0x04, 0x17
        /*003a*/ 	.short	(.L_33 - .L_32)
.L_32:
        /*003c*/ 	.word	0x00000000
        /*0040*/ 	.short	0x0002
        /*0042*/ 	.short	0x0010
        /*0044*/ 	.byte	0x00, 0xf0, 0x11, 0x00


	//----- nvinfo : EIATTR_KPARAM_INFO
	.align		4
.L_33:
        /*0048*/ 	.byte	0x04, 0x17
        /*004a*/ 	.short	(.L_35 - .L_34)
.L_34:
        /*004c*/ 	.word	0x00000000
        /*0050*/ 	.short	0x0001
        /*0052*/ 	.short	0x0008
        /*0054*/ 	.byte	0x00, 0xf5, 0x21, 0x00


	//----- nvinfo : EIATTR_KPARAM_INFO
	.align		4
.L_35:
        /*0058*/ 	.byte	0x04, 0x17
        /*005a*/ 	.short	(.L_37 - .L_36)
.L_36:
        /*005c*/ 	.word	0x00000000
        /*0060*/ 	.short	0x0000
        /*0062*/ 	.short	0x0000
        /*0064*/ 	.byte	0x00, 0xf5, 0x21, 0x00


	//----- nvinfo : EIATTR_SPARSE_MMA_MASK
	.align		4
.L_37:
        /*0068*/ 	.byte	0x03, 0x50
        /*006a*/ 	.short	0x0000


	//----- nvinfo : EIATTR_MAXREG_COUNT
	.align		4
        /*006c*/ 	.byte	0x03, 0x1b
        /*006e*/ 	.short	0x00ff


	//----- nvinfo : EIATTR_MERCURY_ISA_VERSION
	.align		4
        /*0070*/ 	.byte	0x03, 0x5f
        /*0072*/ 	.short	0x0101


	//----- nvinfo : EIATTR_VRC_CTA_INIT_COUNT
	.align		4
        /*0074*/ 	.byte	0x02, 0x4a
	.zero		1
	.zero		1


	//----- nvinfo : EIATTR_EXIT_INSTR_OFFSETS
	.align		4
        /*0078*/ 	.byte	0x04, 0x1c
        /*007a*/ 	.short	(.L_39 - .L_38)


	//   ....[0]....
.L_38:
        /*007c*/ 	.word	0x000000f0


	//   ....[1]....
        /*0080*/ 	.word	0x000001c0


	//----- nvinfo : EIATTR_CBANK_PARAM_SIZE
	.align		4
.L_39:
        /*0084*/ 	.byte	0x03, 0x19
        /*0086*/ 	.short	0x0020


	//----- nvinfo : EIATTR_PARAM_CBANK
	.align		4
        /*0088*/ 	.byte	0x04, 0x0a
        /*008a*/ 	.short	(.L_41 - .L_40)
	.align		4
.L_40:
        /*008c*/ 	.word	index@(.nv.constant0.simplify_damage_array)
        /*0090*/ 	.short	0x0380
        /*0092*/ 	.short	0x0020


	//----- nvinfo : EIATTR_SW_WAR
	.align		4
.L_41:
        /*0094*/ 	.byte	0x04, 0x36
        /*0096*/ 	.short	(.L_43 - .L_42)
.L_42:
        /*0098*/ 	.word	0x00000008
.L_43:


//--------------------- .nv.info.combine_damage_array_rows --------------------------
	.section	.nv.info.combine_damage_array_rows,"",@"SHT_CUDA_INFO"
	.sectionflags	@""
	.align	4


	//----- nvinfo : EIATTR_CUDA_API_VERSION
	.align		4
        /*0000*/ 	.byte	0x04, 0x37
        /*0002*/ 	.short	(.L_45 - .L_44)
.L_44:
        /*0004*/ 	.word	0x00000082


	//----- nvinfo : EIATTR_KPARAM_INFO
	.align		4
.L_45:
        /*0008*/ 	.byte	0x04, 0x17
        /*000a*/ 	.short	(.L_47 - .L_46)
.L_46:
        /*000c*/ 	.word	0x00000000
        /*0010*/ 	.short	0x0004
        /*0012*/ 	.short	0x0014
        /*0014*/ 	.byte	0x00, 0xf0, 0x11, 0x00


	//----- nvinfo : EIATTR_KPARAM_INFO
	.align		4
.L_47:
        /*0018*/ 	.byte	0x04, 0x17
        /*001a*/ 	.short	(.L_49 - .L_48)
.L_48:
        /*001c*/ 	.word	0x00000000
        /*0020*/ 	.short	0x0003
        /*0022*/ 	.short	0x0010
        /*0024*/ 	.byte	0x00, 0xf0, 0x11, 0x00


	//----- nvinfo : EIATTR_KPARAM_INFO
	.align		4
.L_49:
        /*0028*/ 	.byte	0x04, 0x17
        /*002a*/ 	.short	(.L_51 - .L_50)
.L_50:
        /*002c*/ 	.word	0x00000000
        /*0030*/ 	.short	0x0002
        /*0032*/ 	.short	0x000c
        /*0034*/ 	.byte	0x00, 0xf0, 0x11, 0x00


	//----- nvinfo : EIATTR_KPARAM_INFO
	.align		4
.L_51:
        /*0038*/ 	.byte	0x04, 0x17
        /*003a*/ 	.short	(.L_53 - .L_52)
.L_52:
        /*003c*/ 	.word	0x00000000
        /*0040*/ 	.short	0x0001
        /*0042*/ 	.short	0x0008
        /*0044*/ 	.byte	0x00, 0xf0, 0x11, 0x00


	//----- nvinfo : EIATTR_KPARAM_INFO
	.align		4
.L_53:
        /*0048*/ 	.byte	0x04, 0x17
        /*004a*/ 	.short	(.L_55 - .L_54)
.L_54:
        /*004c*/ 	.word	0x00000000
        /*0050*/ 	.short	0x0000
        /*0052*/ 	.short	0x0000
        /*0054*/ 	.byte	0x00, 0xf5, 0x21, 0x00


	//----- nvinfo : EIATTR_SPARSE_MMA_MASK
	.align		4
.L_55:
        /*0058*/ 	.byte	0x03, 0x50
        /*005a*/ 	.short	0x0000


	//----- nvinfo : EIATTR_MAXREG_COUNT
	.align		4
        /*005c*/ 	.byte	0x03, 0x1b
        /*005e*/ 	.short	0x00ff


	//----- nvinfo : EIATTR_MERCURY_ISA_VERSION
	.align		4
        /*0060*/ 	.byte	0x03, 0x5f
        /*0062*/ 	.short	0x0101


	//----- nvinfo : EIATTR_VRC_CTA_INIT_COUNT
	.align		4
        /*0064*/ 	.byte	0x02, 0x4a
	.zero		1
	.zero		1


	//----- nvinfo : EIATTR_EXIT_INSTR_OFFSETS
	.align		4
        /*0068*/ 	.byte	0x04, 0x1c
        /*006a*/ 	.short	(.L_57 - .L_56)


	//   ....[0]....
.L_56:
        /*006c*/ 	.word	0x000000f0


	//   ....[1]....
        /*0070*/ 	.word	0x00000140


	//   ....[2]....
        /*0074*/ 	.word	0x000001f0


	//   ....[3]....
        /*0078*/ 	.word	0x00000240


	//----- nvinfo : EIATTR_CBANK_PARAM_SIZE
	.align		4
.L_57:
        /*007c*/ 	.byte	0x03, 0x19
        /*007e*/ 	.short	0x0018


	//----- nvinfo : EIATTR_PARAM_CBANK
	.align		4
        /*0080*/ 	.byte	0x04, 0x0a
        /*0082*/ 	.short	(.L_59 - .L_58)
	.align		4
.L_58:
        /*0084*/ 	.word	index@(.nv.constant0.combine_damage_array_rows)
        /*0088*/ 	.short	0x0380
        /*008a*/ 	.short	0x0018


	//----- nvinfo : EIATTR_SW_WAR
	.align		4
.L_59:
        /*008c*/ 	.byte	0x04, 0x36
        /*008e*/ 	.short	(.L_61 - .L_60)
.L_60:
        /*0090*/ 	.word	0x00000008
.L_61:


//--------------------- .nv.info.combine_damage_array_cols --------------------------
	.section	.nv.info.combine_damage_array_cols,"",@"SHT_CUDA_INFO"
	.sectionflags	@""
	.align	4


	//----- nvinfo : EIATTR_CUDA_API_VERSION
	.align		4
        /*0000*/ 	.byte	0x04, 0x37
        /*0002*/ 	.short	(.L_63 - .L_62)
.L_62:
        /*0004*/ 	.word	0x00000082


	//----- nvinfo : EIATTR_KPARAM_INFO
	.align		4
.L_63:
        /*0008*/ 	.byte	0x04, 0x17
        /*000a*/ 	.short	(.L_65 - .L_64)
.L_64:
        /*000c*/ 	.word	0x00000000
        /*0010*/ 	.short	0x0004
        /*0012*/ 	.short	0x0014
        /*0014*/ 	.byte	0x00, 0xf0, 0x11, 0x00


	//----- nvinfo : EIATTR_KPARAM_INFO
	.align		4
.L_65:
        /*0018*/ 	.byte	0x04, 0x17
        /*001a*/ 	.short	(.L_67 - .L_66)
.L_66:
        /*001c*/ 	.word	0x00000000
        /*0020*/ 	.short	0x0003
        /*0022*/ 	.short	0x0010
        /*0024*/ 	.byte	0x00, 0xf0, 0x11, 0x00


	//----- nvinfo : EIATTR_KPARAM_INFO
	.align		4
.L_67:
        /*0028*/ 	.byte	0x04, 0x17
        /*002a*/ 	.short	(.L_69 - .L_68)
.L_68:
        /*002c*/ 	.word	0x00000000
        /*0030*/ 	.short	0x0002
        /*0032*/ 	.short	0x000c
        /*0034*/ 	.byte	0x00, 0xf0, 0x11, 0x00


	//----- nvinfo : EIATTR_KPARAM_INFO
	.align		4
.L_69:
        /*0038*/ 	.byte	0x04, 0x17
        /*003a*/ 	.short	(.L_71 - .L_70)
.L_70:
        /*003c*/ 	.word	0x00000000
        /*0040*/ 	.short	0x0001
        /*0042*/ 	.short	0x0008
        /*0044*/ 	.byte	0x00, 0xf0, 0x11, 0x00


	//----- nvinfo : EIATTR_KPARAM_INFO
	.align		4
.L_71:
        /*0048*/ 	.byte	0x04, 0x17
        /*004a*/ 	.short	(.L_73 - .L_72)
.L_72:
        /*004c*/ 	.word	0x00000000
        /*0050*/ 	.short	0x0000
        /*0052*/ 	.short	0x0000
        /*0054*/ 	.byte	0x00, 0xf5, 0x21, 0x00


	//----- nvinfo : EIATTR_SPARSE_MMA_MASK
	.align		4
.L_73:
        /*0058*/ 	.byte	0x03, 0x50
        /*005a*/ 	.short	0x0000


	//----- nvinfo : EIATTR_MAXREG_COUNT
	.align		4
        /*005c*/ 	.byte	0x03, 0x1b
        /*005e*/ 	.short	0x00ff


	//----- nvinfo : EIATTR_MERCURY_ISA_VERSION
	.align		4
        /*0060*/ 	.byte	0x03, 0x5f
        /*0062*/ 	.short	0x0101


	//----- nvinfo : EIATTR_VRC_CTA_INIT_COUNT
	.align		4
        /*0064*/ 	.byte	0x02, 0x4a
	.zero		1
	.zero		1


	//----- nvinfo : EIATTR_EXIT_INSTR_OFFSETS
	.align		4
        /*0068*/ 	.byte	0x04, 0x1c
        /*006a*/ 	.short	(.L_75 - .L_74)


	//   ....[0]....
.L_74:
        /*006c*/ 	.word	0x000000f0


	//   ....[1]....
        /*0070*/ 	.word	0x00000140


	//   ....[2]....
        /*0074*/ 	.word	0x000001e0


	//   ....[3]....
        /*0078*/ 	.word	0x00000230


	//----- nvinfo : EIATTR_CBANK_PARAM_SIZE
	.align		4
.L_75:
        /*007c*/ 	.byte	0x03, 0x19
        /*007e*/ 	.short	0x0018


	//----- nvinfo : EIATTR_PARAM_CBANK
	.align		4
        /*0080*/ 	.byte	0x04, 0x0a
        /*0082*/ 	.short	(.L_77 - .L_76)
	.align		4
.L_76:
        /*0084*/ 	.word	index@(.nv.constant0.combine_damage_array_cols)
        /*0088*/ 	.short	0x0380
        /*008a*/ 	.short	0x0018


	//----- nvinfo : EIATTR_SW_WAR
	.align		4
.L_77:
        /*008c*/ 	.byte	0x04, 0x36
        /*008e*/ 	.short	(.L_79 - .L_78)
.L_78:
        /*0090*/ 	.word	0x00000008
.L_79:


//--------------------- .nv.info.check_damaged_pixel --------------------------
	.section	.nv.info.check_damaged_pixel,"",@"SHT_CUDA_INFO"
	.sectionflags	@""
	.align	4


	//----- nvinfo : EIATTR_CUDA_API_VERSION
	.align		4
        /*0000*/ 	.byte	0x04, 0x37
        /*0002*/ 	.short	(.L_81 - .L_80)
.L_80:
        /*0004*/ 	.word	0x00000082


	//----- nvinfo : EIATTR_KPARAM_INFO
	.align		4
.L_81:
        /*0008*/ 	.byte	0x04, 0x17
        /*000a*/ 	.short	(.L_83 - .L_82)
.L_82:
        /*000c*/ 	.word	0x00000000
        /*0010*/ 	.short	0x0007
        /*0012*/ 	.short	0x002c
        /*0014*/ 	.byte	0x00, 0xf0, 0x11, 0x00


	//----- nvinfo : EIATTR_KPARAM_INFO
	.align		4
.L_83:
        /*0018*/ 	.byte	0x04, 0x17
        /*001a*/ 	.short	(.L_85 - .L_84)
.L_84:
        /*001c*/ 	.word	0x00000000
        /*0020*/ 	.short	0x0006
        /*0022*/ 	.short	0x0028
        /*0024*/ 	.byte	0x00, 0xf0, 0x11, 0x00


	//----- nvinfo : EIATTR_KPARAM_INFO
	.align		4
.L_85:
        /*0028*/ 	.byte	0x04, 0x17
        /*002a*/ 	.short	(.L_87 - .L_86)
.L_86:
        /*002c*/ 	.word	0x00000000
        /*0030*/ 	.short	0x0005
        /*0032*/ 	.short	0x0024
        /*0034*/ 	.byte	0x00, 0xf0, 0x11, 0x00


	//----- nvinfo : EIATTR_KPARAM_INFO
	.align		4
.L_87:
        /*0038*/ 	.byte	0x04, 0x17
        /*003a*/ 	.short	(.L_89 - .L_88)
.L_88:
        /*003c*/ 	.word	0x00000000
        /*0040*/ 	.short	0x0004
        /*0042*/ 	.short	0x0020
        /*0044*/ 	.byte	0x00, 0xf0, 0x11, 0x00


	//----- nvinfo : EIATTR_KPARAM_INFO
	.align		4
.L_89:
        /*0048*/ 	.byte	0x04, 0x17
        /*004a*/ 	.short	(.L_91 - .L_90)
.L_90:
        /*004c*/ 	.word	0x00000000
        /*0050*/ 	.short	0x0003
        /*0052*/ 	.short	0x0018
        /*0054*/ 	.byte	0x00, 0xf5, 0x21, 0x00


	//----- nvinfo : EIATTR_KPARAM_INFO
	.align		4
.L_91:
        /*0058*/ 	.byte	0x04, 0x17
        /*005a*/ 	.short	(.L_93 - .L_92)
.L_92:
        /*005c*/ 	.word	0x00000000
        /*0060*/ 	.short	0x0002
        /*0062*/ 	.short	0x0010
        /*0064*/ 	.byte	0x00, 0xf5, 0x21, 0x00


	//----- nvinfo : EIATTR_KPARAM_INFO
	.align		4
.L_93:
        /*0068*/ 	.byte	0x04, 0x17
        /*006a*/ 	.short	(.L_95 - .L_94)
.L_94:
        /*006c*/ 	.word	0x00000000
        /*0070*/ 	.short	0x0001
        /*0072*/ 	.short	0x0008
        /*0074*/ 	.byte	0x00, 0xf5, 0x21, 0x00


	//----- nvinfo : EIATTR_KPARAM_INFO
	.align		4
.L_95:
        /*0078*/ 	.byte	0x04, 0x17
        /*007a*/ 	.short	(.L_97 - .L_96)
.L_96:
        /*007c*/ 	.word	0x00000000
        /*0080*/ 	.short	0x0000
        /*0082*/ 	.short	0x0000
        /*0084*/ 	.byte	0x00, 0xf5, 0x21, 0x00


	//----- nvinfo : EIATTR_SPARSE_MMA_MASK
	.align		4
.L_97:
        /*0088*/ 	.byte	0x03, 0x50
        /*008a*/ 	.short	0x0000


	//----- nvinfo : EIATTR_MAXREG_COUNT
	.align		4
        /*008c*/ 	.byte	0x03, 0x1b
        /*008e*/ 	.short	0x00ff


	//----- nvinfo : EIATTR_MERCURY_ISA_VERSION
	.align		4
        /*0090*/ 	.byte	0x03, 0x5f
        /*0092*/ 	.short	0x0101


	//----- nvinfo : EIATTR_VRC_CTA_INIT_COUNT
	.align		4
        /*0094*/ 	.byte	0x02, 0x4a
	.zero		1
	.zero		1


	//----- nvinfo : EIATTR_EXIT_INSTR_OFFSETS
	.align		4
        /*0098*/ 	.byte	0x04, 0x1c
        /*009a*/ 	.short	(.L_99 - .L_98)


	//   ....[0]....
.L_98:
        /*009c*/ 	.word	0x000000d0


	//   ....[1]....
        /*00a0*/ 	.word	0x00000250


	//----- nvinfo : EIATTR_CBANK_PARAM_SIZE
	.align		4
.L_99:
        /*00a4*/ 	.byte	0x03, 0x19
        /*00a6*/ 	.short	0x0030


	//----- nvinfo : EIATTR_PARAM_CBANK
	.align		4
        /*00a8*/ 	.byte	0x04, 0x0a
        /*00aa*/ 	.short	(.L_101 - .L_100)
	.align		4
.L_100:
        /*00ac*/ 	.word	index@(.nv.constant0.check_damaged_pixel)
        /*00b0*/ 	.short	0x0380
        /*00b2*/ 	.short	0x0030


	//----- nvinfo : EIATTR_SW_WAR
	.align		4
.L_101:
        /*00b4*/ 	.byte	0x04, 0x36
        /*00b6*/ 	.short	(.L_103 - .L_102)
.L_102:
        /*00b8*/ 	.word	0x00000008
.L_103:


//--------------------- .nv.callgraph             --------------------------
	.section	.nv.callgraph,"",@"SHT_CUDA_CALLGRAPH"
	.align	4
	.sectionentsize	8
	.align		4
        /*0000*/ 	.word	0x00000000
	.align		4
        /*0004*/ 	.word	0xffffffff
	.align		4
        /*0008*/ 	.word	0x00000000
	.align		4
        /*000c*/ 	.word	0xfffffffe
	.align		4
        /*0010*/ 	.word	0x00000000
	.align		4
        /*0014*/ 	.word	0xfffffffd
	.align		4
        /*0018*/ 	.word	0x00000000
	.align		4
        /*001c*/ 	.word	0xfffffffc


//--------------------- .text.simplify_damage_array --------------------------
	.section	.text.simplify_damage_array,"ax",@progbits
	.align	128
        .global         simplify_damage_array
        .type           simplify_damage_array,@function
        .size           simplify_damage_array,(.L_x_4 - simplify_damage_array)
        .other          simplify_damage_array,@"STO_CUDA_ENTRY STV_DEFAULT"
simplify_damage_array:
.text.simplify_damage_array:
[----:B------:R-:W-:Y:S01]  /*0000*/  LDC R1, c[0x0][0x37c] ;  /* 0x0000df00ff017b82 */ /* 0x000fe20000000800 */
[----:B------:R-:W0:Y:S07]  /*0010*/  S2R R2, SR_TID.Y ;  /* 0x0000000000027919 */ /* 0x000e2e0000002200 */
[----:B------:R-:W1:Y:S01]  /*0020*/  LDC R0, c[0x0][0x360] ;  /* 0x0000d800ff007b82 */ /* 0x000e620000000800 */
[----:B------:R-:W2:Y:S01]  /*0030*/  LDCU UR6, c[0x0][0x398] ;  /* 0x00007300ff0677ac */ /* 0x000ea20008000800 */
[----:B------:R-:W1:Y:S01]  /*0040*/  S2R R3, SR_TID.X ;  /* 0x0000000000037919 */ /* 0x000e620000002100 */
[----:B------:R-:W3:Y:S05]  /*0050*/  LDCU UR7, c[0x0][0x394] ;  /* 0x00007280ff0777ac */ /* 0x000eea0008000800 */
[----:B------:R-:W0:Y:S08]  /*0060*/  S2UR UR5, SR_CTAID.Y ;  /* 0x00000000000579c3 */ /* 0x000e300000002600 */
[----:B------:R-:W0:Y:S08]  /*0070*/  LDC R5, c[0x0][0x364] ;  /* 0x0000d900ff057b82 */ /* 0x000e300000000800 */
[----:B------:R-:W1:Y:S01]  /*0080*/  S2UR UR4, SR_CTAID.X ;  /* 0x00000000000479c3 */ /* 0x000e620000002500 */
[----:B0-----:R-:W-:-:S02]  /*0090*/  IMAD R5, R5, UR5, R2 ;  /* 0x0000000505057c24 */ /* 0x001fc4000f8e0202 */
[----:B-1----:R-:W-:Y:S02]  /*00a0*/  IMAD R0, R0, UR4, R3 ;  /* 0x0000000400007c24 */ /* 0x002fe4000f8e0203 */
[----:B------:R-:W-:Y:S02]  /*00b0*/  IMAD.SHL.U32 R3, R5, 0x40, RZ ;  /* 0x0000004005037824 */ /* 0x000fe400078e00ff */
[----:B------:R-:W-:-:S03]  /*00c0*/  IMAD.SHL.U32 R2, R0, 0x40, RZ ;  /* 0x0000004000027824 */ /* 0x000fc600078e00ff */
[----:B--2---:R-:W-:-:S04]  /*00d0*/  ISETP.GE.U32.AND P0, PT, R3, UR6, PT ;  /* 0x0000000603007c0c */ /* 0x004fc8000bf06070 */
[----:B---3--:R-:W-:-:S13]  /*00e0*/  ISETP.GE.U32.OR P0, PT, R2, UR7, P0 ;  /* 0x0000000702007c0c */ /* 0x008fda0008706470 */
[----:B------:R-:W-:Y:S05]  /*00f0*/  @P0 EXIT ;  /* 0x000000000000094d */ /* 0x000fea0003800000 */
[----:B------:R-:W0:Y:S01]  /*0100*/  LDCU UR6, c[0x0][0x39c] ;  /* 0x00007380ff0677ac */ /* 0x000e220008000800 */
[----:B------:R-:W1:Y:S01]  /*0110*/  LDCU.128 UR8, c[0x0][0x380] ;  /* 0x00007000ff0877ac */ /* 0x000e620008000c00 */
[----:B------:R-:W2:Y:S01]  /*0120*/  LDCU.64 UR4, c[0x0][0x358] ;  /* 0x00006b00ff0477ac */ /* 0x000ea20008000a00 */
[----:B0-----:R-:W-:Y:S01]  /*0130*/  IMAD R2, R3, UR6, R2 ;  /* 0x0000000603027c24 */ /* 0x001fe2000f8e0202 */
[----:B------:R-:W0:Y:S04]  /*0140*/  LDCU UR6, c[0x0][0x390] ;  /* 0x00007200ff0677ac */ /* 0x000e280008000800 */
[----:B-1----:R-:W-:-:S04]  /*0150*/  IADD3 R2, P0, PT, R2, UR10, RZ ;  /* 0x0000000a02027c10 */ /* 0x002fc8000ff1e0ff */
[----:B------:R-:W-:-:S06]  /*0160*/  IADD3.X R3, PT, PT, RZ, UR11, RZ, P0, !PT ;  /* 0x0000000bff037c10 */ /* 0x000fcc00087fe4ff */
[----:B--2---:R-:W2:Y:S01]  /*0170*/  LDG.E.U8 R3, desc[UR4][R2.64] ;  /* 0x0000000402037981 */ /* 0x004ea2000c1e1100 */
[----:B0-----:R-:W-:-:S05]  /*0180*/  IMAD R5, R5, UR6, R0 ;  /* 0x0000000605057c24 */ /* 0x001fca000f8e0200 */
[----:B------:R-:W-:-:S04]  /*0190*/  IADD3 R4, P0, PT, R5, UR8, RZ ;  /* 0x0000000805047c10 */ /* 0x000fc8000ff1e0ff */
[----:B------:R-:W-:-:S05]  /*01a0*/  IADD3.X R5, PT, PT, RZ, UR9, RZ, P0, !PT ;  /* 0x00000009ff057c10 */ /* 0x000fca00087fe4ff */
[----:B--2---:R-:W-:Y:S01]  /*01b0*/  STG.E.U8 desc[UR4][R4.64], R3 ;  /* 0x0000000304007986 */ /* 0x004fe2000c101104 */
[----:B------:R-:W-:Y:S05]  /*01c0*/  EXIT ;  /* 0x000000000000794d */ /* 0x000fea0003800000 */
.L_x_0:
[----:B------:R-:W-:-:S00]  /*01d0*/  BRA `(.L_x_0) ;  /* 0xfffffffc00fc7947 */ /* 0x000fc0000383ffff */
[----:B------:R-:W-:-:S00]  /*01e0*/  NOP ;  /* 0x0000000000007918 */ /* 0x000fc00000000000 */
        /* <DEDUP_REMOVED lines=9> */
.L_x_4:


//--------------------- .text.combine_damage_array_rows --------------------------
	.section	.text.combine_damage_array_rows,"ax",@progbits
	.align	128
        .global         combine_damage_array_rows
        .type           combine_damage_array_rows,@function
        .size           combine_damage_array_rows,(.L_x_5 - combine_damage_array_rows)
        .other          combine_damage_array_rows,@"STO_CUDA_ENTRY STV_DEFAULT"
combine_damage_array_rows:
.text.combine_damage_array_rows:
[----:B------:R-:W-:Y:S01]  /*0000*/  LDC R1, c[0x0][0x37c] ;  /* 0x0000df00ff017b82 */ /* 0x000fe20000000800 */
[----:B------:R-:W0:Y:S07]  /*0010*/  S2R R3, SR_TID.Y ;  /* 0x0000000000037919 */ /* 0x000e2e0000002200 */
[----:B------:R-:W1:Y:S01]  /*0020*/  LDC R2, c[0x0][0x360] ;  /* 0x0000d800ff027b82 */ /* 0x000e620000000800 */
[----:B------:R-:W2:Y:S01]  /*0030*/  LDCU UR8, c[0x0][0x394] ;  /* 0x00007280ff0877ac */ /* 0x000ea20008000800 */
[----:B------:R-:W1:Y:S01]  /*0040*/  S2R R5, SR_TID.X ;  /* 0x0000000000057919 */ /* 0x000e620000002100 */
[----:B------:R-:W3:Y:S05]  /*0050*/  LDCU.64 UR10, c[0x0][0x388] ;  /* 0x00007100ff0a77ac */ /* 0x000eea0008000a00 */
[----:B------:R-:W0:Y:S08]  /*0060*/  S2UR UR6, SR_CTAID.Y ;  /* 0x00000000000679c3 */ /* 0x000e300000002600 */
[----:B------:R-:W0:Y:S01]  /*0070*/  LDC R0, c[0x0][0x364] ;  /* 0x0000d900ff007b82 */ /* 0x000e220000000800 */
[----:B--2---:R-:W-:-:S07]  /*0080*/  UIADD3 UR4, UPT, UPT, UR8, 0x1, URZ ;  /* 0x0000000108047890 */ /* 0x004fce000fffe0ff */
[----:B------:R-:W1:Y:S01]  /*0090*/  S2UR UR5, SR_CTAID.X ;  /* 0x00000000000579c3 */ /* 0x000e620000002500 */
[----:B0-----:R-:W-:-:S05]  /*00a0*/  IMAD R0, R0, UR6, R3 ;  /* 0x0000000600007c24 */ /* 0x001fca000f8e0203 */
[----:B------:R-:W-:Y:S01]  /*00b0*/  SHF.L.U32 R3, R0, UR4, RZ ;  /* 0x0000000400037c19 */ /* 0x000fe200080006ff */
[----:B-1----:R-:W-:-:S03]  /*00c0*/  IMAD R0, R2, UR5, R5 ;  /* 0x0000000502007c24 */ /* 0x002fc6000f8e0205 */
[----:B---3--:R-:W-:-:S04]  /*00d0*/  ISETP.GE.U32.AND P0, PT, R3, UR11, PT ;  /* 0x0000000b03007c0c */ /* 0x008fc8000bf06070 */
[----:B------:R-:W-:-:S13]  /*00e0*/  ISETP.GE.U32.OR P0, PT, R0, UR10, P0 ;  /* 0x0000000a00007c0c */ /* 0x000fda0008706470 */
[----:B------:R-:W-:Y:S05]  /*00f0*/  @P0 EXIT ;  /* 0x000000000000094d */ /* 0x000fea0003800000 */
[----:B------:R-:W-:Y:S02]  /*0100*/  UMOV UR4, 0x1 ;  /* 0x0000000100047882 */ /* 0x000fe40000000000 */
[----:B------:R-:W-:-:S06]  /*0110*/  USHF.L.U32 UR4, UR4, UR8, URZ ;  /* 0x0000000804047299 */ /* 0x000fcc00080006ff */
[----:B------:R-:W-:-:S05]  /*0120*/  VIADD R2, R3, UR4 ;  /* 0x0000000403027c36 */ /* 0x000fca0008000000 */
[----:B------:R-:W-:-:S13]  /*0130*/  ISETP.GE.U32.AND P0, PT, R2, UR11, PT ;  /* 0x0000000b02007c0c */ /* 0x000fda000bf06070 */
[----:B------:R-:W-:Y:S05]  /*0140*/  @P0 EXIT ;  /* 0x000000000000094d */ /* 0x000fea0003800000 */
[----:B------:R-:W0:Y:S01]  /*0150*/  LDCU UR5, c[0x0][0x390] ;  /* 0x00007200ff0577ac */ /* 0x000e220008000800 */
[----:B------:R-:W1:Y:S01]  /*0160*/  LDCU.64 UR10, c[0x0][0x380] ;  /* 0x00007000ff0a77ac */ /* 0x000e620008000a00 */
[----:B------:R-:W2:Y:S01]  /*0170*/  LDCU.64 UR6, c[0x0][0x358] ;  /* 0x00006b00ff0677ac */ /* 0x000ea20008000a00 */
[----:B0-----:R-:W-:Y:S02]  /*0180*/  USHF.L.U32 UR4, UR5, UR8, URZ ;  /* 0x0000000805047299 */ /* 0x001fe400080006ff */
[----:B------:R-:W-:-:S04]  /*0190*/  IMAD R0, R3, UR5, R0 ;  /* 0x0000000503007c24 */ /* 0x000fc8000f8e0200 */
[----:B------:R-:W-:-:S05]  /*01a0*/  VIADD R2, R0, UR4 ;  /* 0x0000000400027c36 */ /* 0x000fca0008000000 */
[----:B-1----:R-:W-:-:S04]  /*01b0*/  IADD3 R2, P0, PT, R2, UR10, RZ ;  /* 0x0000000a02027c10 */ /* 0x002fc8000ff1e0ff */
[----:B------:R-:W-:-:S05]  /*01c0*/  IADD3.X R3, PT, PT, RZ, UR11, RZ, P0, !PT ;  /* 0x0000000bff037c10 */ /* 0x000fca00087fe4ff */
[----:B--2---:R-:W2:Y:S02]  /*01d0*/  LDG.E.U8 R2, desc[UR6][R2.64] ;  /* 0x0000000602027981 */ /* 0x004ea4000c1e1100 */
[----:B--2---:R-:W-:-:S13]  /*01e0*/  ISETP.NE.AND P0, PT, R2, RZ, PT ;  /* 0x000000ff0200720c */ /* 0x004fda0003f05270 */
[----:B------:R-:W-:Y:S05]  /*01f0*/  @!P0 EXIT ;  /* 0x000000000000894d */ /* 0x000fea0003800000 */
[----:B------:R-:W-:Y:S01]  /*0200*/  IADD3 R2, P0, PT, R0, UR10, RZ ;  /* 0x0000000a00027c10 */ /* 0x000fe2000ff1e0ff */
[----:B------:R-:W-:-:S03]  /*0210*/  IMAD.MOV.U32 R0, RZ, RZ, 0x1 ;  /* 0x00000001ff007424 */ /* 0x000fc600078e00ff */
[----:B------:R-:W-:-:S05]  /*0220*/  IADD3.X R3, PT, PT, RZ, UR11, RZ, P0, !PT ;  /* 0x0000000bff037c10 */ /* 0x000fca00087fe4ff */
[----:B------:R-:W-:Y:S01]  /*0230*/  STG.E.U8 desc[UR6][R2.64], R0 ;  /* 0x0000000002007986 */ /* 0x000fe2000c101106 */
[----:B------:R-:W-:Y:S05]  /*0240*/  EXIT ;  /* 0x000000000000794d */ /* 0x000fea0003800000 */
.L_x_1:
        /* <DEDUP_REMOVED lines=11> */
.L_x_5:


//--------------------- .text.combine_damage_array_cols --------------------------
	.section	.text.combine_damage_array_cols,"ax",@progbits
	.align	128
        .global         combine_damage_array_cols
        .type           combine_damage_array_cols,@function
        .size           combine_damage_array_cols,(.L_x_6 - combine_damage_array_cols)
        .other          combine_damage_array_cols,@"STO_CUDA_ENTRY STV_DEFAULT"
combine_damage_array_cols:
.text.combine_damage_array_cols:
[----:B------:R-:W-:Y:S01]  /*0000*/  LDC R1, c[0x0][0x37c] ;  /* 0x0000df00ff017b82 */ /* 0x000fe20000000800 */
[----:B------:R-:W0:Y:S07]  /*0010*/  S2R R3, SR_TID.X ;  /* 0x0000000000037919 */ /* 0x000e2e0000002100 */
[----:B------:R-:W0:Y:S01]  /*0020*/  LDC R0, c[0x0][0x360] ;  /* 0x0000d800ff007b82 */ /* 0x000e220000000800 */
[----:B------:R-:W1:Y:S01]  /*0030*/  LDCU UR7, c[0x0][0x394] ;  /* 0x00007280ff0777ac */ /* 0x000e620008000800 */
[----:B------:R-:W2:Y:S01]  /*0040*/  S2R R5, SR_TID.Y ;  /* 0x0000000000057919 */ /* 0x000ea20000002200 */
[----:B------:R-:W3:Y:S05]  /*0050*/  LDCU.64 UR8, c[0x0][0x388] ;  /* 0x00007100ff0877ac */ /* 0x000eea0008000a00 */
[----:B------:R-:W0:Y:S08]  /*0060*/  S2UR UR5, SR_CTAID.X ;  /* 0x00000000000579c3 */ /* 0x000e300000002500 */
[----:B------:R-:W2:Y:S01]  /*0070*/  S2UR UR6, SR_CTAID.Y ;  /* 0x00000000000679c3 */ /* 0x000ea20000002600 */
[----:B-1----:R-:W-:-:S07]  /*0080*/  UIADD3 UR4, UPT, UPT, UR7, 0x1, URZ ;  /* 0x0000000107047890 */ /* 0x002fce000fffe0ff */
[----:B------:R-:W2:Y:S01]  /*0090*/  LDC R4, c[0x0][0x364] ;  /* 0x0000d900ff047b82 */ /* 0x000ea20000000800 */
[----:B0-----:R-:W-:Y:S02]  /*00a0*/  IMAD R0, R0, UR5, R3 ;  /* 0x0000000500007c24 */ /* 0x001fe4000f8e0203 */
[----:B--2---:R-:W-:-:S03]  /*00b0*/  IMAD R4, R4, UR6, R5 ;  /* 0x0000000604047c24 */ /* 0x004fc6000f8e0205 */
[----:B------:R-:W-:Y:S02]  /*00c0*/  SHF.L.U32 R5, R0, UR4, RZ ;  /* 0x0000000400057c19 */ /* 0x000fe400080006ff */
        /* <DEDUP_REMOVED lines=11> */
[----:B0-----:R-:W-:-:S05]  /*0180*/  IMAD R3, R4, UR6, R3 ;  /* 0x0000000604037c24 */ /* 0x001fca000f8e0203 */
[----:B-1----:R-:W-:-:S05]  /*0190*/  IADD3 R2, P0, PT, R3, UR8, RZ ;  /* 0x0000000803027c10 */ /* 0x002fca000ff1e0ff */
[----:B------:R-:W-:-:S05]  /*01a0*/  IMAD.X R3, RZ, RZ, UR9, P0 ;  /* 0x00000009ff037e24 */ /* 0x000fca00080e06ff */
[----:B--2---:R-:W2:Y:S01]  /*01b0*/  LDG.E.U8 R2, desc[UR4][R2.64] ;  /* 0x0000000402027981 */ /* 0x004ea2000c1e1100 */
[----:B------:R-:W-:Y:S01]  /*01c0*/  IMAD R4, R4, UR6, R5 ;  /* 0x0000000604047c24 */ /* 0x000fe2000f8e0205 */
[----:B--2---:R-:W-:-:S13]  /*01d0*/  ISETP.NE.AND P0, PT, R2, RZ, PT ;  /* 0x000000ff0200720c */ /* 0x004fda0003f05270 */
[----:B------:R-:W-:Y:S05]  /*01e0*/  @!P0 EXIT ;  /* 0x000000000000894d */ /* 0x000fea0003800000 */
[----:B------:R-:W-:Y:S01]  /*01f0*/  IADD3 R2, P0, PT, R4, UR8, RZ ;  /* 0x0000000804027c10 */ /* 0x000fe2000ff1e0ff */
[----:B------:R-:W-:-:S04]  /*0200*/  HFMA2 R0, -RZ, RZ, 0, 5.9604644775390625e-08 ;  /* 0x00000001ff007431 */ /* 0x000fc800000001ff */
[----:B------:R-:W-:-:S05]  /*0210*/  IMAD.X R3, RZ, RZ, UR9, P0 ;  /* 0x00000009ff037e24 */ /* 0x000fca00080e06ff */
[----:B------:R-:W-:Y:S01]  /*0220*/  STG.E.U8 desc[UR4][R2.64], R0 ;  /* 0x0000000002007986 */ /* 0x000fe2000c101104 */
[----:B------:R-:W-:Y:S05]  /*0230*/  EXIT ;  /* 0x000000000000794d */ /* 0x000fea0003800000 */
.L_x_2:
        /* <DEDUP_REMOVED lines=12> */
.L_x_6:


//--------------------- .text.check_damaged_pixel --------------------------
	.section	.text.check_damaged_pixel,"ax",@progbits
	.align	128
        .global         check_damaged_pixel
        .type           check_damaged_pixel,@function
        .size           check_damaged_pixel,(.L_x_7 - check_damaged_pixel)
        .other          check_damaged_pixel,@"STO_CUDA_ENTRY STV_DEFAULT"
check_damaged_pixel:
.text.check_damaged_pixel:
        /* <DEDUP_REMOVED lines=9> */
[----:B0-----:R-:W-:-:S05]  /*0090*/  IMAD R9, R9, UR5, R2 ;  /* 0x0000000509097c24 */ /* 0x001fca000f8e0202 */
[----:B--2---:R-:W-:Y:S01]  /*00a0*/  ISETP.GE.U32.AND P0, PT, R9, UR6, PT ;  /* 0x0000000609007c0c */ /* 0x004fe2000bf06070 */
[----:B-1----:R-:W-:-:S05]  /*00b0*/  IMAD R0, R0, UR4, R3 ;  /* 0x0000000400007c24 */ /* 0x002fca000f8e0203 */
[----:B---3--:R-:W-:-:S13]  /*00c0*/  ISETP.GE.U32.OR P0, PT, R0, UR7, P0 ;  /* 0x0000000700007c0c */ /* 0x008fda0008706470 */
[----:B------:R-:W-:Y:S05]  /*00d0*/  @P0 EXIT ;  /* 0x000000000000094d */ /* 0x000fea0003800000 */
[----:B------:R-:W0:Y:S01]  /*00e0*/  LDC.64 R2, c[0x0][0x398] ;  /* 0x0000e600ff027b82 */ /* 0x000e220000000a00 */
[----:B------:R-:W1:Y:S01]  /*00f0*/  LDCU UR6, c[0x0][0x3ac] ;  /* 0x00007580ff0677ac */ /* 0x000e620008000800 */
[----:B------:R-:W2:Y:S06]  /*0100*/  LDCU.64 UR4, c[0x0][0x358] ;  /* 0x00006b00ff0477ac */ /* 0x000eac0008000a00 */
[----:B------:R-:W3:Y:S01]  /*0110*/  LDC.64 R4, c[0x0][0x390] ;  /* 0x0000e400ff047b82 */ /* 0x000ee20000000a00 */
[----:B------:R-:W4:Y:S01]  /*0120*/  LDCU.64 UR8, c[0x0][0x380] ;  /* 0x00007000ff0877ac */ /* 0x000f220008000a00 */
[----:B-1----:R-:W-:Y:S01]  /*0130*/  IMAD R7, R9, UR6, R0 ;  /* 0x0000000609077c24 */ /* 0x002fe2000f8e0200 */
[----:B------:R-:W1:Y:S03]  /*0140*/  LDCU UR6, c[0x0][0x3a0] ;  /* 0x00007400ff0677ac */ /* 0x000e660008000800 */
[----:B0-----:R-:W-:-:S06]  /*0150*/  IMAD.WIDE.U32 R2, R7, 0x4, R2 ;  /* 0x0000000407027825 */ /* 0x001fcc00078e0002 */
[----:B--2---:R-:W2:Y:S01]  /*0160*/  LDG.E R2, desc[UR4][R2.64] ;  /* 0x0000000402027981 */ /* 0x004ea2000c1e1900 */
[----:B---3--:R-:W-:-:S06]  /*0170*/  IMAD.WIDE.U32 R4, R7, 0x4, R4 ;  /* 0x0000000407047825 */ /* 0x008fcc00078e0004 */
[----:B------:R-:W2:Y:S01]  /*0180*/  LDG.E R5, desc[UR4][R4.64] ;  /* 0x0000000404057981 */ /* 0x000ea2000c1e1900 */
[--C-:B-1----:R-:W-:Y:S02]  /*0190*/  IMAD R9, R9, UR6, R0.reuse ;  /* 0x0000000609097c24 */ /* 0x102fe4000f8e0200 */
[----:B------:R-:W-:Y:S02]  /*01a0*/  HFMA2 R11, -RZ, RZ, 0, 5.9604644775390625e-08 ;  /* 0x00000001ff0b7431 */ /* 0x000fe400000001ff */
[----:B------:R-:W-:Y:S01]  /*01b0*/  IMAD.MOV.U32 R10, RZ, RZ, 0x1 ;  /* 0x00000001ff0a7424 */ /* 0x000fe200078e00ff */
[----:B------:R-:W-:Y:S02]  /*01c0*/  PRMT R0, RZ, 0x7610, R0 ;  /* 0x00007610ff007816 */ /* 0x000fe40000000000 */
[----:B----4-:R-:W-:-:S05]  /*01d0*/  IADD3 R8, P1, PT, R9, UR8, RZ ;  /* 0x0000000809087c10 */ /* 0x010fca000ff3e0ff */
[----:B------:R-:W-:Y:S01]  /*01e0*/  IMAD.X R9, RZ, RZ, UR9, P1 ;  /* 0x00000009ff097e24 */ /* 0x000fe200088e06ff */
[----:B--2---:R-:W-:-:S13]  /*01f0*/  ISETP.NE.AND P0, PT, R2, R5, PT ;  /* 0x000000050200720c */ /* 0x004fda0003f05270 */
[----:B------:R-:W0:Y:S01]  /*0200*/  @P0 LDC.64 R6, c[0x0][0x388] ;  /* 0x0000e200ff060b82 */ /* 0x000e220000000a00 */
[----:B------:R-:W-:Y:S02]  /*0210*/  @P0 PRMT R3, R10, 0x7610, R3 ;  /* 0x000076100a030816 */ /* 0x000fe40000000003 */
[----:B------:R-:W-:-:S03]  /*0220*/  @P0 PRMT R0, R11, 0x7610, R0 ;  /* 0x000076100b000816 */ /* 0x000fc60000000000 */
[----:B0-----:R-:W-:Y:S04]  /*0230*/  @P0 STG.E.U8 desc[UR4][R6.64], R3 ;  /* 0x0000000306000986 */ /* 0x001fe8000c101104 */
[----:B------:R-:W-:Y:S01]  /*0240*/  STG.E.U8 desc[UR4][R8.64], R0 ;  /* 0x0000000008007986 */ /* 0x000fe2000c101104 */
[----:B------:R-:W-:Y:S05]  /*0250*/  EXIT ;  /* 0x000000000000794d */ /* 0x000fea0003800000 */
.L_x_3:
        /* <DEDUP_REMOVED lines=10> */
.L_x_7:


//--------------------- .nv.shared.reserved.0     --------------------------
	.section	.nv.shared.reserved.0,"aw",@nobits
	.weak		__nv_reservedSMEM_offset_0_alias
	.size		__nv_reservedSMEM_offset_0_alias, 0, 64
	.other		__nv_reservedSMEM_offset_0_alias,@"STO_CUDA_RESERVED_SHARED STV_DEFAULT"
__nv_reservedSMEM_offset_0_alias:
	.zero		0
	.zero		64


//--------------------- .nv.constant0.simplify_damage_array --------------------------
	.section	.nv.constant0.simplify_damage_array,"a",@progbits
	.sectionflags	@""
	.align	4
.nv.constant0.simplify_damage_array:
	.zero		928


//--------------------- .nv.constant0.combine_damage_array_rows --------------------------
	.section	.nv.constant0.combine_damage_array_rows,"a",@progbits
	.sectionflags	@""
	.align	4
.nv.constant0.combine_damage_array_rows:
	.zero		920


//--------------------- .nv.constant0.combine_damage_array_cols --------------------------
	.section	.nv.constant0.combine_damage_array_cols,"a",@progbits
	.sectionflags	@""
	.align	4
.nv.constant0.combine_damage_array_cols:
	.zero		920


//--------------------- .nv.constant0.check_damaged_pixel --------------------------
	.section	.nv.constant0.check_damaged_pixel,"a",@progbits
	.sectionflags	@""
	.align	4
.nv.constant0.check_damaged_pixel:
	.zero		944


//--------------------- SYMBOLS --------------------------

	.type		.nv.reservedSmem.offset0,@object
	.size		.nv.reservedSmem.offset0,0x4
